//
// Generated by NVIDIA NVVM Compiler
//
// Compiler Build ID: CL-36424714
// Cuda compilation tools, release 13.0, V13.0.88
// Based on NVVM 20.0.0
//

.version 9.0
.target sm_100
.address_size 64

	// .globl	_Z7computeffffff
.extern .func  (.param .b32 func_retval0) vprintf
(
	.param .b64 vprintf_param_0,
	.param .b64 vprintf_param_1
)
;
.global .align 1 .b8 $str[7] = {37, 46, 49, 55, 103, 10};
.global .align 4 .b8 __cudart_i2opi_f[24] = {65, 144, 67, 60, 153, 149, 98, 219, 192, 221, 52, 245, 209, 87, 39, 252, 41, 21, 68, 78, 110, 131, 249, 162};

.visible .entry _Z7computeffffff(
	.param .f32 _Z7computeffffff_param_0,
	.param .f32 _Z7computeffffff_param_1,
	.param .f32 _Z7computeffffff_param_2,
	.param .f32 _Z7computeffffff_param_3,
	.param .f32 _Z7computeffffff_param_4,
	.param .f32 _Z7computeffffff_param_5
)
{
	.local .align 8 .b8 	__local_depot0[40];
	.reg .b64 	%SP;
	.reg .b64 	%SPL;
	.reg .pred 	%p<10>;
	.reg .b32 	%r<43>;
	.reg .b32 	%f<50>;
	.reg .b64 	%rd<25>;
	.reg .b64 	%fd<4>;

	mov.u64 	%SPL, __local_depot0;
	cvta.local.u64 	%SP, %SPL;
	ld.param.f32 	%f49, [_Z7computeffffff_param_0];
	ld.param.f32 	%f15, [_Z7computeffffff_param_1];
	ld.param.f32 	%f11, [_Z7computeffffff_param_2];
	ld.param.f32 	%f12, [_Z7computeffffff_param_3];
	ld.param.f32 	%f13, [_Z7computeffffff_param_4];
	ld.param.f32 	%f14, [_Z7computeffffff_param_5];
	add.u64 	%rd1, %SPL, 0;
	mul.f32 	%f16, %f15, 0f05A81406;
	setp.gtu.f32 	%p1, %f49, %f16;
	@%p1 bra 	$L__BB0_10;
	mul.f32 	%f17, %f13, 0f4D22755B;
	sub.f32 	%f18, %f17, %f12;
	add.f32 	%f19, %f18, 0fB79A1946;
	fma.rn.f32 	%f1, %f11, %f19, %f49;
	add.f32 	%f20, %f14, 0f00001E15;
	add.f32 	%f21, %f20, 0f79FDF5F9;
	add.f32 	%f22, %f21, 0f781524DE;
	abs.f32 	%f23, %f22;
	add.f32 	%f2, %f23, 0f823E3449;
	mul.f32 	%f24, %f2, 0f3F22F983;
	cvt.rni.s32.f32 	%r42, %f24;
	cvt.rn.f32.s32 	%f25, %r42;
	fma.rn.f32 	%f26, %f25, 0fBFC90FDA, %f2;
	fma.rn.f32 	%f27, %f25, 0fB3A22168, %f26;
	fma.rn.f32 	%f48, %f25, 0fA7C234C5, %f27;
	abs.f32 	%f4, %f2;
	setp.ltu.f32 	%p2, %f4, 0f47CE4780;
	@%p2 bra 	$L__BB0_9;
	setp.neu.f32 	%p3, %f4, 0f7F800000;
	@%p3 bra 	$L__BB0_4;
	mov.f32 	%f30, 0f00000000;
	mul.rn.f32 	%f48, %f2, %f30;
	mov.b32 	%r42, 0;
	bra.uni 	$L__BB0_9;
$L__BB0_4:
	mov.b32 	%r2, %f2;
	shl.b32 	%r16, %r2, 8;
	or.b32  	%r3, %r16, -2147483648;
	mov.b64 	%rd24, 0;
	mov.b32 	%r39, 0;
	mov.u64 	%rd22, __cudart_i2opi_f;
	mov.u64 	%rd23, %rd1;
$L__BB0_5:
	.pragma "nounroll";
	ld.global.nc.u32 	%r17, [%rd22];
	mad.wide.u32 	%rd12, %r17, %r3, %rd24;
	shr.u64 	%rd24, %rd12, 32;
	st.local.u32 	[%rd23], %rd12;
	add.s32 	%r39, %r39, 1;
	add.s64 	%rd23, %rd23, 4;
	add.s64 	%rd22, %rd22, 4;
	setp.ne.s32 	%p4, %r39, 6;
	@%p4 bra 	$L__BB0_5;
	shr.u32 	%r18, %r2, 23;
	st.local.u32 	[%rd1+24], %rd24;
	and.b32  	%r6, %r18, 31;
	and.b32  	%r19, %r18, 224;
	add.s32 	%r20, %r19, -128;
	shr.u32 	%r21, %r20, 5;
	mul.wide.u32 	%rd13, %r21, 4;
	sub.s64 	%rd8, %rd1, %rd13;
	ld.local.u32 	%r40, [%rd8+24];
	ld.local.u32 	%r41, [%rd8+20];
	setp.eq.s32 	%p5, %r6, 0;
	@%p5 bra 	$L__BB0_8;
	shf.l.wrap.b32 	%r40, %r41, %r40, %r6;
	ld.local.u32 	%r22, [%rd8+16];
	shf.l.wrap.b32 	%r41, %r22, %r41, %r6;
$L__BB0_8:
	shr.u32 	%r23, %r40, 30;
	shf.l.wrap.b32 	%r24, %r41, %r40, 2;
	shl.b32 	%r25, %r41, 2;
	shr.u32 	%r26, %r24, 31;
	add.s32 	%r27, %r26, %r23;
	neg.s32 	%r28, %r27;
	setp.lt.s32 	%p6, %r2, 0;
	selp.b32 	%r42, %r28, %r27, %p6;
	xor.b32  	%r29, %r24, %r2;
	shr.s32 	%r30, %r24, 31;
	xor.b32  	%r31, %r30, %r24;
	xor.b32  	%r32, %r30, %r25;
	cvt.u64.u32 	%rd14, %r31;
	shl.b64 	%rd15, %rd14, 32;
	cvt.u64.u32 	%rd16, %r32;
	or.b64  	%rd17, %rd15, %rd16;
	cvt.rn.f64.s64 	%fd1, %rd17;
	mul.f64 	%fd2, %fd1, 0d3BF921FB54442D19;
	cvt.rn.f32.f64 	%f28, %fd2;
	neg.f32 	%f29, %f28;
	setp.lt.s32 	%p7, %r29, 0;
	selp.f32 	%f48, %f29, %f28, %p7;
$L__BB0_9:
	add.s32 	%r34, %r42, 1;
	mul.rn.f32 	%f31, %f48, %f48;
	and.b32  	%r35, %r42, 1;
	setp.eq.b32 	%p8, %r35, 1;
	selp.f32 	%f32, %f48, 0f3F800000, %p8;
	fma.rn.f32 	%f33, %f31, %f32, 0f00000000;
	fma.rn.f32 	%f34, %f31, 0f37CBAC00, 0fBAB607ED;
	selp.f32 	%f35, 0fB94D4153, %f34, %p8;
	selp.f32 	%f36, 0f3C0885E4, 0f3D2AAABB, %p8;
	fma.rn.f32 	%f37, %f35, %f31, %f36;
	selp.f32 	%f38, 0fBE2AAAA8, 0fBEFFFFFF, %p8;
	fma.rn.f32 	%f39, %f37, %f31, %f38;
	fma.rn.f32 	%f40, %f39, %f33, %f32;
	and.b32  	%r36, %r34, 2;
	setp.eq.s32 	%p9, %r36, 0;
	mov.f32 	%f41, 0f00000000;
	sub.f32 	%f42, %f41, %f40;
	selp.f32 	%f43, %f40, %f42, %p9;
	mov.f32 	%f44, 0f3782172D;
	div.rn.f32 	%f45, %f44, %f43;
	mov.f32 	%f46, 0f03AD3CDD;
	div.rn.f32 	%f47, %f46, %f45;
	add.f32 	%f49, %f1, %f47;
$L__BB0_10:
	add.u64 	%rd18, %SP, 32;
	add.u64 	%rd19, %SPL, 32;
	cvt.f64.f32 	%fd3, %f49;
	st.local.f64 	[%rd19], %fd3;
	mov.u64 	%rd20, $str;
	cvta.global.u64 	%rd21, %rd20;
	{ // callseq 0, 0
	.param .b64 param0;
	st.param.b64 	[param0], %rd21;
	.param .b64 param1;
	st.param.b64 	[param1], %rd18;
	.param .b32 retval0;
	call.uni (retval0), 
	vprintf, 
	(
	param0, 
	param1
	);
	ld.param.b32 	%r37, [retval0];
	} // callseq 0
	ret;

}


// ===== COMPILED SASS (sm_100) =====

	.target	sm_100

	.elftype	@"ET_EXEC"


//--------------------- .note.nv.tkinfo           --------------------------
	.section	.note.nv.tkinfo,"",@"SHT_NOTE"
	.sectionflags	@"SHF_NOTE_NV_TKINFO"
	.tkinfo
        /*0018*/ 	.word	0x00000002
        /*0030*/ 	.string	""
        /*0030*/ 	.string	"ptxas"
        /*0030*/ 	.string	"Cuda compilation tools, release 13.0, V13.0.88"
        /*0030*/ 	.string	"Build cuda_13.0.r13.0/compiler.36424714_0"
        /*0030*/ 	.string	"-arch sm_100 -m 64 "



//--------------------- .note.nv.cuinfo           --------------------------
	.section	.note.nv.cuinfo,"",@"SHT_NOTE"
	.sectionflags	@"SHF_NOTE_NV_CUINFO"
        /*0018*/ 	.short	0x0002
        /*001a*/ 	.short	0x0064
        /*001c*/ 	.short	0x0082
	.zero		2


//--------------------- .nv.info                  --------------------------
	.section	.nv.info,"",@"SHT_CUDA_INFO"
	.align	4


	//----- nvinfo : EIATTR_REGCOUNT
	.align		4
        /*0000*/ 	.byte	0x04, 0x2f
        /*0002*/ 	.short	(.L_3 - .L_2)
	.align		4
.L_2:
        /*0004*/ 	.word	index@(_Z7computeffffff)
        /*0008*/ 	.word	0x00000018


	//----- nvinfo : EIATTR_FRAME_SIZE
	.align		4
.L_3:
        /*000c*/ 	.byte	0x04, 0x11
        /*000e*/ 	.short	(.L_5 - .L_4)
	.align		4
.L_4:
        /*0010*/ 	.word	index@($__internal_0_$__cuda_sm3x_div_rn_noftz_f32_slowpath)
        /*0014*/ 	.word	0x00000028


	//----- nvinfo : EIATTR_FRAME_SIZE
	.align		4
.L_5:
        /*0018*/ 	.byte	0x04, 0x11
        /*001a*/ 	.short	(.L_7 - .L_6)
	.align		4
.L_6:
        /*001c*/ 	.word	index@(_Z7computeffffff)
        /*0020*/ 	.word	0x00000028


	//----- nvinfo : EIATTR_MIN_STACK_SIZE
	.align		4
.L_7:
        /*0024*/ 	.byte	0x04, 0x12
        /*0026*/ 	.short	(.L_9 - .L_8)
	.align		4
.L_8:
        /*0028*/ 	.word	index@(_Z7computeffffff)
        /*002c*/ 	.word	0x00000028
.L_9:


//--------------------- .nv.compat                --------------------------
	.section	.nv.compat,"",@"SHT_CUDA_COMPAT_INFO"
	.align	4
        /*0000*/ 	.byte	0x02, 0x09, 0x00, 0x00, 0x02, 0x02, 0x01, 0x00, 0x02, 0x05, 0x05, 0x00, 0x03, 0x07, 0x01, 0x01
        /*0010*/ 	.byte	0x02, 0x03, 0x00, 0x00, 0x02, 0x06, 0x01, 0x00, 0x04, 0x0b, 0x08, 0x00, 0x01, 0x00, 0x00, 0x00
        /*0020*/ 	.byte	0x00, 0x00, 0x00, 0x00


//--------------------- .nv.info._Z7computeffffff --------------------------
	.section	.nv.info._Z7computeffffff,"",@"SHT_CUDA_INFO"
	.sectionflags	@""
	.align	4


	//----- nvinfo : EIATTR_CUDA_API_VERSION
	.align		4
        /*0000*/ 	.byte	0x04, 0x37
        /*0002*/ 	.short	(.L_11 - .L_10)
.L_10:
        /*0004*/ 	.word	0x00000082


	//----- nvinfo : EIATTR_KPARAM_INFO
	.align		4
.L_11:
        /*0008*/ 	.byte	0x04, 0x17
        /*000a*/ 	.short	(.L_13 - .L_12)
.L_12:
        /*000c*/ 	.word	0x00000000
        /*0010*/ 	.short	0x0005
        /*0012*/ 	.short	0x0014
        /*0014*/ 	.byte	0x00, 0xf0, 0x11, 0x00


	//----- nvinfo : EIATTR_KPARAM_INFO
	.align		4
.L_13:
        /*0018*/ 	.byte	0x04, 0x17
        /*001a*/ 	.short	(.L_15 - .L_14)
.L_14:
        /*001c*/ 	.word	0x00000000
        /*0020*/ 	.short	0x0004
        /*0022*/ 	.short	0x0010
        /*0024*/ 	.byte	0x00, 0xf0, 0x11, 0x00


	//----- nvinfo : EIATTR_KPARAM_INFO
	.align		4
.L_15:
        /*0028*/ 	.byte	0x04, 0x17
        /*002a*/ 	.short	(.L_17 - .L_16)
.L_16:
        /*002c*/ 	.word	0x00000000
        /*0030*/ 	.short	0x0003
        /*0032*/ 	.short	0x000c
        /*0034*/ 	.byte	0x00, 0xf0, 0x11, 0x00


	//----- nvinfo : EIATTR_KPARAM_INFO
	.align		4
.L_17:
        /*0038*/ 	.byte	0x04, 0x17
        /*003a*/ 	.short	(.L_19 - .L_18)
.L_18:
        /*003c*/ 	.word	0x00000000
        /*0040*/ 	.short	0x0002
        /*0042*/ 	.short	0x0008
        /*0044*/ 	.byte	0x00, 0xf0, 0x11, 0x00


	//----- nvinfo : EIATTR_KPARAM_INFO
	.align		4
.L_19:
        /*0048*/ 	.byte	0x04, 0x17
        /*004a*/ 	.short	(.L_21 - .L_20)
.L_20:
        /*004c*/ 	.word	0x00000000
        /*0050*/ 	.short	0x0001
        /*0052*/ 	.short	0x0004
        /*0054*/ 	.byte	0x00, 0xf0, 0x11, 0x00


	//----- nvinfo : EIATTR_KPARAM_INFO
	.align		4
.L_21:
        /*0058*/ 	.byte	0x04, 0x17
        /*005a*/ 	.short	(.L_23 - .L_22)
.L_22:
        /*005c*/ 	.word	0x00000000
        /*0060*/ 	.short	0x0000
        /*0062*/ 	.short	0x0000
        /*0064*/ 	.byte	0x00, 0xf0, 0x11, 0x00


	//----- nvinfo : EIATTR_SPARSE_MMA_MASK
	.align		4
.L_23:
        /*0068*/ 	.byte	0x03, 0x50
        /*006a*/ 	.short	0x0000


	//----- nvinfo : EIATTR_MAXREG_COUNT
	.align		4
        /*006c*/ 	.byte	0x03, 0x1b
        /*006e*/ 	.short	0x00ff


	//----- nvinfo : EIATTR_EXTERNS
	.align		4
        /*0070*/ 	.byte	0x04, 0x0f
        /*0072*/ 	.short	(.L_25 - .L_24)


	//   ....[0]....
	.align		4
.L_24:
        /*0074*/ 	.word	index@(vprintf)


	//----- nvinfo : EIATTR_MERCURY_ISA_VERSION
	.align		4
.L_25:
        /*0078*/ 	.byte	0x03, 0x5f
        /*007a*/ 	.short	0x0101


	//----- nvinfo : EIATTR_VRC_CTA_INIT_COUNT
	.align		4
        /*007c*/ 	.byte	0x02, 0x4a
	.zero		1
	.zero		1


	//----- nvinfo : EIATTR_SYSCALL_OFFSETS
	.align		4
        /*0080*/ 	.byte	0x04, 0x46
        /*0082*/ 	.short	(.L_27 - .L_26)


	//   ....[0]....
.L_26:
        /*0084*/ 	.word	0x00000930


	//----- nvinfo : EIATTR_EXIT_INSTR_OFFSETS
	.align		4
.L_27:
        /*0088*/ 	.byte	0x04, 0x1c
        /*008a*/ 	.short	(.L_29 - .L_28)


	//   ....[0]....
.L_28:
        /*008c*/ 	.word	0x00000940


	//----- nvinfo : EIATTR_CRS_STACK_SIZE
	.align		4
.L_29:
        /*0090*/ 	.byte	0x04, 0x1e
        /*0092*/ 	.short	(.L_31 - .L_30)
.L_30:
        /*0094*/ 	.word	0x00000000


	//----- nvinfo : EIATTR_CBANK_PARAM_SIZE
	.align		4
.L_31:
        /*0098*/ 	.byte	0x03, 0x19
        /*009a*/ 	.short	0x0018


	//----- nvinfo : EIATTR_PARAM_CBANK
	.align		4
        /*009c*/ 	.byte	0x04, 0x0a
        /*009e*/ 	.short	(.L_33 - .L_32)
	.align		4
.L_32:
        /*00a0*/ 	.word	index@(.nv.constant0._Z7computeffffff)
        /*00a4*/ 	.short	0x0380
        /*00a6*/ 	.short	0x0018


	//----- nvinfo : EIATTR_SW_WAR
	.align		4
.L_33:
        /*00a8*/ 	.byte	0x04, 0x36
        /*00aa*/ 	.short	(.L_35 - .L_34)
.L_34:
        /*00ac*/ 	.word	0x00000008
.L_35:


//--------------------- .nv.callgraph             --------------------------
	.section	.nv.callgraph,"",@"SHT_CUDA_CALLGRAPH"
	.align	4
	.sectionentsize	8
	.align		4
        /*0000*/ 	.word	0x00000000
	.align		4
        /*0004*/ 	.word	0xffffffff
	.align		4
        /*0008*/ 	.word	index@(_Z7computeffffff)
	.align		4
        /*000c*/ 	.word	index@(vprintf)
	.align		4
        /*0010*/ 	.word	0x00000000
	.align		4
        /*0014*/ 	.word	0xfffffffe
	.align		4
        /*0018*/ 	.word	0x00000000
	.align		4
        /*001c*/ 	.word	0xfffffffd
	.align		4
        /*0020*/ 	.word	0x00000000
	.align		4
        /*0024*/ 	.word	0xfffffffc


//--------------------- .nv.constant4             --------------------------
	.section	.nv.constant4,"a",@progbits
	.align	8
	.align		8
.nv.constant4:
        /*0000*/ 	.dword	vprintf
	.align		8
        /*0008*/ 	.dword	$str
	.align		8
        /*0010*/ 	.dword	__cudart_i2opi_f


//--------------------- .text._Z7computeffffff    --------------------------
	.section	.text._Z7computeffffff,"ax",@progbits
	.align	128
        .global         _Z7computeffffff
        .type           _Z7computeffffff,@function
        .size           _Z7computeffffff,(.L_x_20 - _Z7computeffffff)
        .other          _Z7computeffffff,@"STO_CUDA_ENTRY STV_DEFAULT"
_Z7computeffffff:
.text._Z7computeffffff:
[----:B------:R-:W0:Y:S08]  /*0000*/  LDC R1, c[0x0][0x37c] ;  /* 0x0000df00ff017b82 */ /* 0x000e300000000800 */
[----:B------:R-:W1:Y:S01]  /*0010*/  LDC.64 R2, c[0x0][0x380] ;  /* 0x0000e000ff027b82 */ /* 0x000e620000000a00 */
[----:B------:R-:W2:Y:S01]  /*0020*/  LDCU UR4, c[0x0][0x380] ;  /* 0x00007000ff0477ac */ /* 0x000ea20008000800 */
[----:B0-----:R-:W-:Y:S01]  /*0030*/  VIADD R1, R1, 0xffffffd8 ;  /* 0xffffffd801017836 */ /* 0x001fe20000000000 */
[----:B------:R-:W0:Y:S05]  /*0040*/  LDCU UR5, c[0x0][0x2fc] ;  /* 0x00005f80ff0577ac */ /* 0x000e2a0008000800 */
[----:B------:R-:W3:Y:S01]  /*0050*/  LDC R6, c[0x0][0x2f8] ;  /* 0x0000be00ff067b82 */ /* 0x000ee20000000800 */
[----:B--2---:R-:W-:-:S02]  /*0060*/  IMAD.U32 R0, RZ, RZ, UR4 ;  /* 0x00000004ff007e24 */ /* 0x004fc4000f8e00ff */
[----:B-1----:R-:W-:-:S05]  /*0070*/  FMUL R3, R3, 1.5805999524321948216e-35 ;  /* 0x05a8140603037820 */ /* 0x002fca0000400000 */
[----:B------:R-:W-:-:S13]  /*0080*/  FSETP.GE.AND P0, PT, R3, R2, PT ;  /* 0x000000020300720b */ /* 0x000fda0003f06000 */
[----:B0-----:R-:W-:Y:S05]  /*0090*/  @!P0 BRA `(.L_x_0) ;  /* 0x0000000400fc8947 */ /* 0x001fea0003800000 */
[----:B------:R-:W0:Y:S02]  /*00a0*/  LDC R0, c[0x0][0x394] ;  /* 0x0000e500ff007b82 */ /* 0x000e240000000800 */
[----:B0-----:R-:W-:-:S04]  /*00b0*/  FADD R0, R0, 1.0791399473765416263e-41 ;  /* 0x00001e1500007421 */ /* 0x001fc80000000000 */
[----:B------:R-:W-:-:S04]  /*00c0*/  FADD R0, R0, 1.64830002921834012637e+35 ;  /* 0x79fdf5f900007421 */ /* 0x000fc80000000000 */
[----:B------:R-:W-:-:S04]  /*00d0*/  FADD R0, R0, 1.20999998018671709917e+34 ;  /* 0x781524de00007421 */ /* 0x000fc80000000000 */
[----:B------:R-:W-:-:S04]  /*00e0*/  FADD R7, |R0|, -1.3974000519970654298e-37 ;  /* 0x823e344900077421 */ /* 0x000fc80000000200 */
[C---:B------:R-:W-:Y:S01]  /*00f0*/  FMUL R0, R7.reuse, 0.63661974668502807617 ;  /* 0x3f22f98307007820 */ /* 0x040fe20000400000 */
[----:B------:R-:W-:-:S05]  /*0100*/  FSETP.GE.AND P0, PT, |R7|, 105615, PT ;  /* 0x47ce47800700780b */ /* 0x000fca0003f06200 */
[----:B------:R-:W0:Y:S02]  /*0110*/  F2I.NTZ R0, R0 ;  /* 0x0000000000007305 */ /* 0x000e240000203100 */
[----:B0-----:R-:W-:-:S05]  /*0120*/  I2FP.F32.S32 R2, R0 ;  /* 0x0000000000027245 */ /* 0x001fca0000201400 */
[----:B------:R-:W-:-:S04]  /*0130*/  FFMA R3, R2, -1.5707962512969970703, R7 ;  /* 0xbfc90fda02037823 */ /* 0x000fc80000000007 */
[----:B------:R-:W-:-:S04]  /*0140*/  FFMA R3, R2, -7.5497894158615963534e-08, R3 ;  /* 0xb3a2216802037823 */ /* 0x000fc80000000003 */
[----:B------:R-:W-:Y:S01]  /*0150*/  FFMA R2, R2, -5.3903029534742383927e-15, R3 ;  /* 0xa7c234c502027823 */ /* 0x000fe20000000003 */
[----:B------:R-:W-:Y:S06]  /*0160*/  @!P0 BRA `(.L_x_1) ;  /* 0x0000000000e08947 */ /* 0x000fec0003800000 */
[----:B------:R-:W-:-:S13]  /*0170*/  FSETP.NEU.AND P0, PT, |R7|, +INF , PT ;  /* 0x7f8000000700780b */ /* 0x000fda0003f0d200 */
[----:B------:R-:W-:Y:S01]  /*0180*/  @!P0 FMUL R2, RZ, R7 ;  /* 0x00000007ff028220 */ /* 0x000fe20000400000 */
[----:B------:R-:W-:Y:S01]  /*0190*/  @!P0 IMAD.MOV.U32 R0, RZ, RZ, RZ ;  /* 0x000000ffff008224 */ /* 0x000fe200078e00ff */
[----:B------:R-:W-:Y:S06]  /*01a0*/  @!P0 BRA `(.L_x_1) ;  /* 0x0000000000d08947 */ /* 0x000fec0003800000 */
[----:B------:R-:W-:Y:S01]  /*01b0*/  IMAD.SHL.U32 R2, R7, 0x100, RZ ;  /* 0x0000010007027824 */ /* 0x000fe200078e00ff */
[----:B------:R-:W0:Y:S01]  /*01c0*/  LDCU.64 UR6, c[0x0][0x358] ;  /* 0x00006b00ff0677ac */ /* 0x000e220008000a00 */
[----:B------:R-:W-:Y:S02]  /*01d0*/  IMAD.MOV.U32 R4, RZ, RZ, RZ ;  /* 0x000000ffff047224 */ /* 0x000fe400078e00ff */
[----:B------:R-:W-:Y:S01]  /*01e0*/  IMAD.MOV.U32 R13, RZ, RZ, RZ ;  /* 0x000000ffff0d7224 */ /* 0x000fe200078e00ff */
[----:B------:R-:W-:Y:S01]  /*01f0*/  LOP3.LUT R5, R2, 0x80000000, RZ, 0xfc, !PT ;  /* 0x8000000002057812 */ /* 0x000fe200078efcff */
[----:B------:R-:W-:Y:S01]  /*0200*/  IMAD.MOV.U32 R0, RZ, RZ, R1 ;  /* 0x000000ffff007224 */ /* 0x000fe200078e0001 */
[----:B------:R-:W1:Y:S01]  /*0210*/  LDCU.64 UR8, c[0x4][0x10] ;  /* 0x01000200ff0877ac */ /* 0x000e620008000a00 */
[----:B------:R-:W-:-:S05]  /*0220*/  UMOV UR4, URZ ;  /* 0x000000ff00047c82 */ /* 0x000fca0008000000 */
.L_x_2:
[----:B-1----:R-:W-:Y:S01]  /*0230*/  IMAD.U32 R8, RZ, RZ, UR8 ;  /* 0x00000008ff087e24 */ /* 0x002fe2000f8e00ff */
[----:B------:R-:W-:-:S05]  /*0240*/  MOV R9, UR9 ;  /* 0x0000000900097c02 */ /* 0x000fca0008000f00 */
[----:B0-----:R-:W2:Y:S01]  /*0250*/  LDG.E.CONSTANT R2, desc[UR6][R8.64] ;  /* 0x0000000608027981 */ /* 0x001ea2000c1e9900 */
[----:B------:R-:W-:Y:S02]  /*0260*/  UIADD3 UR8, UP0, UPT, UR8, 0x4, URZ ;  /* 0x0000000408087890 */ /* 0x000fe4000ff1e0ff */
[----:B------:R-:W-:Y:S02]  /*0270*/  UIADD3 UR4, UPT, UPT, UR4, 0x1, URZ ;  /* 0x0000000104047890 */ /* 0x000fe4000fffe0ff */
[----:B------:R-:W-:Y:S02]  /*0280*/  UIADD3.X UR9, UPT, UPT, URZ, UR9, URZ, UP0, !UPT ;  /* 0x00000009ff097290 */ /* 0x000fe400087fe4ff */
[----:B------:R-:W-:Y:S01]  /*0290*/  UISETP.NE.AND UP0, UPT, UR4, 0x6, UPT ;  /* 0x000000060400788c */ /* 0x000fe2000bf05270 */
[----:B--2---:R-:W-:-:S03]  /*02a0*/  IMAD.WIDE.U32 R2, R2, R5, RZ ;  /* 0x0000000502027225 */ /* 0x004fc600078e00ff */
[----:B------:R-:W-:-:S05]  /*02b0*/  IADD3 R11, P0, PT, R2, R4, RZ ;  /* 0x00000004020b7210 */ /* 0x000fca0007f1e0ff */
[----:B------:R0:W-:Y:S01]  /*02c0*/  STL [R0], R11 ;  /* 0x0000000b00007387 */ /* 0x0001e20000100800 */
[----:B------:R-:W-:Y:S02]  /*02d0*/  IMAD.X R4, R3, 0x1, R13, P0 ;  /* 0x0000000103047824 */ /* 0x000fe400000e060d */
[----:B0-----:R-:W-:Y:S01]  /*02e0*/  VIADD R0, R0, 0x4 ;  /* 0x0000000400007836 */ /* 0x001fe20000000000 */
[----:B------:R-:W-:Y:S06]  /*02f0*/  BRA.U UP0, `(.L_x_2) ;  /* 0xfffffffd00cc7547 */ /* 0x000fec000b83ffff */
[----:B------:R-:W-:Y:S01]  /*0300*/  SHF.R.U32.HI R8, RZ, 0x17, R7 ;  /* 0x00000017ff087819 */ /* 0x000fe20000011607 */
[----:B------:R0:W-:Y:S03]  /*0310*/  STL [R1+0x18], R4 ;  /* 0x0000180401007387 */ /* 0x0001e60000100800 */
[C---:B------:R-:W-:Y:S02]  /*0320*/  LOP3.LUT R0, R8.reuse, 0xe0, RZ, 0xc0, !PT ;  /* 0x000000e008007812 */ /* 0x040fe400078ec0ff */
[----:B------:R-:W-:-:S03]  /*0330*/  LOP3.LUT P0, RZ, R8, 0x1f, RZ, 0xc0, !PT ;  /* 0x0000001f08ff7812 */ /* 0x000fc6000780c0ff */
[----:B------:R-:W-:-:S05]  /*0340*/  VIADD R0, R0, 0xffffff80 ;  /* 0xffffff8000007836 */ /* 0x000fca0000000000 */
[----:B------:R-:W-:-:S05]  /*0350*/  SHF.R.U32.HI R0, RZ, 0x5, R0 ;  /* 0x00000005ff007819 */ /* 0x000fca0000011600 */
[----:B------:R-:W-:-:S05]  /*0360*/  IMAD R10, R0, -0x4, R1 ;  /* 0xfffffffc000a7824 */ /* 0x000fca00078e0201 */
[----:B------:R-:W2:Y:S04]  /*0370*/  LDL R3, [R10+0x18] ;  /* 0x000018000a037983 */ /* 0x000ea80000100800 */
[----:B------:R-:W2:Y:S04]  /*0380*/  LDL R2, [R10+0x14] ;  /* 0x000014000a027983 */ /* 0x000ea80000100800 */
[----:B------:R-:W4:Y:S01]  /*0390*/  @P0 LDL R5, [R10+0x10] ;  /* 0x000010000a050983 */ /* 0x000f220000100800 */
[----:B------:R-:W-:Y:S01]  /*03a0*/  LOP3.LUT R0, R8, 0x1f, RZ, 0xc0, !PT ;  /* 0x0000001f08007812 */ /* 0x000fe200078ec0ff */
[----:B------:R-:W-:Y:S01]  /*03b0*/  UMOV UR6, 0x54442d19 ;  /* 0x54442d1900067882 */ /* 0x000fe20000000000 */
[----:B------:R-:W-:-:S02]  /*03c0*/  UMOV UR7, 0x3bf921fb ;  /* 0x3bf921fb00077882 */ /* 0x000fc40000000000 */
[-C--:B--2---:R-:W-:Y:S02]  /*03d0*/  @P0 SHF.L.W.U32.HI R3, R2, R0.reuse, R3 ;  /* 0x0000000002030219 */ /* 0x084fe40000010e03 */
[----:B----4-:R-:W-:Y:S02]  /*03e0*/  @P0 SHF.L.W.U32.HI R2, R5, R0, R2 ;  /* 0x0000000005020219 */ /* 0x010fe40000010e02 */
[----:B------:R-:W-:Y:S02]  /*03f0*/  ISETP.GE.AND P0, PT, R7, RZ, PT ;  /* 0x000000ff0700720c */ /* 0x000fe40003f06270 */
[C-C-:B------:R-:W-:Y:S01]  /*0400*/  SHF.L.W.U32.HI R0, R2.reuse, 0x2, R3.reuse ;  /* 0x0000000202007819 */ /* 0x140fe20000010e03 */
[----:B------:R-:W-:Y:S01]  /*0410*/  IMAD.SHL.U32 R2, R2, 0x4, RZ ;  /* 0x0000000402027824 */ /* 0x000fe200078e00ff */
[----:B------:R-:W-:Y:S02]  /*0420*/  SHF.R.U32.HI R3, RZ, 0x1e, R3 ;  /* 0x0000001eff037819 */ /* 0x000fe40000011603 */
[----:B------:R-:W-:-:S02]  /*0430*/  SHF.R.S32.HI R5, RZ, 0x1f, R0 ;  /* 0x0000001fff057819 */ /* 0x000fc40000011400 */
[C---:B------:R-:W-:Y:S02]  /*0440*/  LOP3.LUT R7, R0.reuse, R7, RZ, 0x3c, !PT ;  /* 0x0000000700077212 */ /* 0x040fe400078e3cff */
[C---:B------:R-:W-:Y:S02]  /*0450*/  LOP3.LUT R8, R5.reuse, R2, RZ, 0x3c, !PT ;  /* 0x0000000205087212 */ /* 0x040fe400078e3cff */
[----:B------:R-:W-:Y:S02]  /*0460*/  LOP3.LUT R9, R5, R0, RZ, 0x3c, !PT ;  /* 0x0000000005097212 */ /* 0x000fe400078e3cff */
[----:B------:R-:W-:Y:S02]  /*0470*/  LEA.HI R0, R0, R3, RZ, 0x1 ;  /* 0x0000000300007211 */ /* 0x000fe400078f08ff */
[----:B------:R-:W-:Y:S02]  /*0480*/  ISETP.GE.AND P1, PT, R7, RZ, PT ;  /* 0x000000ff0700720c */ /* 0x000fe40003f26270 */
[----:B------:R-:W0:Y:S01]  /*0490*/  I2F.F64.S64 R8, R8 ;  /* 0x0000000800087312 */ /* 0x000e220000301c00 */
[----:B------:R-:W-:-:S04]  /*04a0*/  IMAD.MOV R2, RZ, RZ, -R0 ;  /* 0x000000ffff027224 */ /* 0x000fc800078e0a00 */
[----:B------:R-:W-:Y:S01]  /*04b0*/  @!P0 IMAD.MOV.U32 R0, RZ, RZ, R2 ;  /* 0x000000ffff008224 */ /* 0x000fe200078e0002 */
[----:B0-----:R-:W-:-:S10]  /*04c0*/  DMUL R4, R8, UR6 ;  /* 0x0000000608047c28 */ /* 0x001fd40008000000 */
[----:B------:R-:W0:Y:S02]  /*04d0*/  F2F.F32.F64 R4, R4 ;  /* 0x0000000400047310 */ /* 0x000e240000301000 */
[----:B0-----:R-:W-:-:S07]  /*04e0*/  FSEL R2, -R4, R4, !P1 ;  /* 0x0000000404027208 */ /* 0x001fce0004800100 */
.L_x_1:
[----:B------:R-:W-:Y:S02]  /*04f0*/  IMAD.MOV.U32 R4, RZ, RZ, 0x37cbac00 ;  /* 0x37cbac00ff047424 */ /* 0x000fe400078e00ff */
[----:B------:R-:W-:Y:S01]  /*0500*/  FMUL R3, R2, R2 ;  /* 0x0000000202037220 */ /* 0x000fe20000400000 */
[C---:B------:R-:W-:Y:S01]  /*0510*/  LOP3.LUT R5, R0.reuse, 0x1, RZ, 0xc0, !PT ;  /* 0x0000000100057812 */ /* 0x040fe200078ec0ff */
[----:B------:R-:W-:Y:S01]  /*0520*/  VIADD R0, R0, 0x1 ;  /* 0x0000000100007836 */ /* 0x000fe20000000000 */
[----:B------:R-:W-:Y:S01]  /*0530*/  MOV R8, 0x3c0885e4 ;  /* 0x3c0885e400087802 */ /* 0x000fe20000000f00 */
[----:B------:R-:W-:Y:S01]  /*0540*/  FFMA R4, R3, R4, -0.0013887860113754868507 ;  /* 0xbab607ed03047423 */ /* 0x000fe20000000004 */
[----:B------:R-:W-:Y:S01]  /*0550*/  ISETP.NE.U32.AND P0, PT, R5, 0x1, PT ;  /* 0x000000010500780c */ /* 0x000fe20003f05070 */
[----:B------:R-:W-:Y:S01]  /*0560*/  IMAD.MOV.U32 R7, RZ, RZ, 0x3e2aaaa8 ;  /* 0x3e2aaaa8ff077424 */ /* 0x000fe200078e00ff */
[----:B------:R-:W-:Y:S01]  /*0570*/  LOP3.LUT P1, RZ, R0, 0x2, RZ, 0xc0, !PT ;  /* 0x0000000200ff7812 */ /* 0x000fe2000782c0ff */
[----:B------:R-:W-:Y:S01]  /*0580*/  UMOV UR4, 0x3782172d ;  /* 0x3782172d00047882 */ /* 0x000fe20000000000 */
[----:B------:R-:W-:Y:S01]  /*0590*/  FSEL R4, R4, -0.00019574658654164522886, P0 ;  /* 0xb94d415304047808 */ /* 0x000fe20000000000 */
[----:B------:R-:W-:Y:S01]  /*05a0*/  BSSY.RECONVERGENT B0, `(.L_x_3) ;  /* 0x0000016000007945 */ /* 0x000fe20003800200 */
[----:B------:R-:W-:-:S02]  /*05b0*/  FSEL R8, R8, 0.041666727513074874878, !P0 ;  /* 0x3d2aaabb08087808 */ /* 0x000fc40004000000 */
[----:B------:R-:W-:Y:S02]  /*05c0*/  FSEL R0, R2, 1, !P0 ;  /* 0x3f80000002007808 */ /* 0x000fe40004000000 */
[----:B------:R-:W-:Y:S01]  /*05d0*/  FSEL R7, -R7, -0.4999999701976776123, !P0 ;  /* 0xbeffffff07077808 */ /* 0x000fe20004000100 */
[C---:B------:R-:W-:Y:S02]  /*05e0*/  FFMA R4, R3.reuse, R4, R8 ;  /* 0x0000000403047223 */ /* 0x040fe40000000008 */
[C---:B------:R-:W-:Y:S02]  /*05f0*/  FFMA R5, R3.reuse, R0, RZ ;  /* 0x0000000003057223 */ /* 0x040fe400000000ff */
[----:B------:R-:W-:-:S04]  /*0600*/  FFMA R4, R3, R4, R7 ;  /* 0x0000000403047223 */ /* 0x000fc80000000007 */
[----:B------:R-:W-:Y:S01]  /*0610*/  FFMA R3, R5, R4, R0 ;  /* 0x0000000405037223 */ /* 0x000fe20000000000 */
[----:B------:R-:W-:-:S03]  /*0620*/  IMAD.U32 R4, RZ, RZ, UR4 ;  /* 0x00000004ff047e24 */ /* 0x000fc6000f8e00ff */
[----:B------:R-:W-:-:S04]  /*0630*/  @P1 FADD R3, RZ, -R3 ;  /* 0x80000003ff031221 */ /* 0x000fc80000000000 */
[----:B------:R-:W0:Y:S08]  /*0640*/  MUFU.RCP R0, R3 ;  /* 0x0000000300007308 */ /* 0x000e300000001000 */
[----:B------:R-:W1:Y:S01]  /*0650*/  FCHK P0, R4, R3 ;  /* 0x0000000304007302 */ /* 0x000e620000000000 */
[----:B0-----:R-:W-:-:S04]  /*0660*/  FFMA R5, -R3, R0, 1 ;  /* 0x3f80000003057423 */ /* 0x001fc80000000100 */
[----:B------:R-:W-:-:S04]  /*0670*/  FFMA R0, R0, R5, R0 ;  /* 0x0000000500007223 */ /* 0x000fc80000000000 */
[----:B------:R-:W-:-:S04]  /*0680*/  FFMA R2, R0, 1.5507999705732800066e-05, RZ ;  /* 0x3782172d00027823 */ /* 0x000fc800000000ff */
[----:B------:R-:W-:-:S04]  /*0690*/  FFMA R5, -R3, R2, 1.5507999705732800066e-05 ;  /* 0x3782172d03057423 */ /* 0x000fc80000000102 */
[----:B------:R-:W-:Y:S01]  /*06a0*/  FFMA R5, R0, R5, R2 ;  /* 0x0000000500057223 */ /* 0x000fe20000000002 */
[----:B-1----:R-:W-:Y:S06]  /*06b0*/  @!P0 BRA `(.L_x_4) ;  /* 0x0000000000108947 */ /* 0x002fec0003800000 */
[----:B------:R-:W-:Y:S01]  /*06c0*/  IMAD.MOV.U32 R0, RZ, RZ, 0x3782172d ;  /* 0x3782172dff007424 */ /* 0x000fe200078e00ff */
[----:B------:R-:W-:-:S07]  /*06d0*/  MOV R4, 0x6f0 ;  /* 0x000006f000047802 */ /* 0x000fce0000000f00 */
[----:B---3--:R-:W-:Y:S05]  /*06e0*/  CALL.REL.NOINC `($__internal_0_$__cuda_sm3x_div_rn_noftz_f32_slowpath) ;  /* 0x0000000000987944 */ /* 0x008fea0003c00000 */
[----:B------:R-:W-:-:S07]  /*06f0*/  IMAD.MOV.U32 R5, RZ, RZ, R0 ;  /* 0x000000ffff057224 */ /* 0x000fce00078e0000 */
.L_x_4:
[----:B------:R-:W-:Y:S05]  /*0700*/  BSYNC.RECONVERGENT B0 ;  /* 0x0000000000007941 */ /* 0x000fea0003800200 */
.L_x_3:
[----:B------:R-:W0:Y:S01]  /*0710*/  LDC R2, c[0x0][0x390] ;  /* 0x0000e400ff027b82 */ /* 0x000e220000000800 */
[----:B------:R-:W1:Y:S01]  /*0720*/  MUFU.RCP R0, R5 ;  /* 0x0000000500007308 */ /* 0x000e620000001000 */
[----:B------:R-:W-:Y:S01]  /*0730*/  UMOV UR4, 0x3ad3cdd ;  /* 0x03ad3cdd00047882 */ /* 0x000fe20000000000 */
[----:B------:R-:W2:Y:S01]  /*0740*/  LDCU UR6, c[0x0][0x380] ;  /* 0x00007000ff0677ac */ /* 0x000ea20008000800 */
[----:B------:R-:W-:Y:S01]  /*0750*/  IMAD.U32 R10, RZ, RZ, UR4 ;  /* 0x00000004ff0a7e24 */ /* 0x000fe2000f8e00ff */
[----:B------:R-:W-:Y:S03]  /*0760*/  BSSY.RECONVERGENT B0, `(.L_x_5) ;  /* 0x0000011000007945 */ /* 0x000fe60003800200 */
[----:B------:R-:W0:Y:S01]  /*0770*/  LDC.64 R8, c[0x0][0x388] ;  /* 0x0000e200ff087b82 */ /* 0x000e220000000a00 */
[----:B------:R-:W4:Y:S01]  /*0780*/  FCHK P0, R10, R5 ;  /* 0x000000050a007302 */ /* 0x000f220000000000 */
[----:B-1----:R-:W-:-:S04]  /*0790*/  FFMA R3, R0, -R5, 1 ;  /* 0x3f80000000037423 */ /* 0x002fc80000000805 */
[----:B------:R-:W-:-:S04]  /*07a0*/  FFMA R0, R0, R3, R0 ;  /* 0x0000000300007223 */ /* 0x000fc80000000000 */
[----:B------:R-:W-:-:S04]  /*07b0*/  FFMA R3, R0, 1.0181999658691279728e-36, RZ ;  /* 0x03ad3cdd00037823 */ /* 0x000fc800000000ff */
[----:B------:R-:W-:Y:S01]  /*07c0*/  FFMA R4, R3, -R5, 1.0181999658691279728e-36 ;  /* 0x03ad3cdd03047423 */ /* 0x000fe20000000805 */
[----:B0-----:R-:W-:-:S03]  /*07d0*/  FFMA R2, R2, 170350000, -R9 ;  /* 0x4d22755b02027823 */ /* 0x001fc60000000809 */
[----:B------:R-:W-:Y:S01]  /*07e0*/  FFMA R3, R0, R4, R3 ;  /* 0x0000000400037223 */ /* 0x000fe20000000003 */
[----:B------:R-:W-:-:S04]  /*07f0*/  FADD R7, R2, -1.8369999452261254191e-05 ;  /* 0xb79a194602077421 */ /* 0x000fc80000000000 */
[----:B--2---:R-:W-:Y:S01]  /*0800*/  FFMA R2, R7, R8, UR6 ;  /* 0x0000000607027e23 */ /* 0x004fe20008000008 */
[----:B----4-:R-:W-:Y:S06]  /*0810*/  @!P0 BRA `(.L_x_6) ;  /* 0x0000000000148947 */ /* 0x010fec0003800000 */
[----:B------:R-:W-:Y:S02]  /*0820*/  HFMA2 R0, -RZ, RZ, 5.6087970733642578125e-05, 1.2158203125 ;  /* 0x03ad3cddff007431 */ /* 0x000fe400000001ff */
[----:B------:R-:W-:Y:S01]  /*0830*/  IMAD.MOV.U32 R3, RZ, RZ, R5 ;  /* 0x000000ffff037224 */ /* 0x000fe200078e0005 */
[----:B------:R-:W-:-:S07]  /*0840*/  MOV R4, 0x860 ;  /* 0x0000086000047802 */ /* 0x000fce0000000f00 */
[----:B---3--:R-:W-:Y:S05]  /*0850*/  CALL.REL.NOINC `($__internal_0_$__cuda_sm3x_div_rn_noftz_f32_slowpath) ;  /* 0x00000000003c7944 */ /* 0x008fea0003c00000 */
[----:B------:R-:W-:-:S07]  /*0860*/  IMAD.MOV.U32 R3, RZ, RZ, R0 ;  /* 0x000000ffff037224 */ /* 0x000fce00078e0000 */
.L_x_6:
[----:B------:R-:W-:Y:S05]  /*0870*/  BSYNC.RECONVERGENT B0 ;  /* 0x0000000000007941 */ /* 0x000fea0003800200 */
.L_x_5:
[----:B------:R-:W-:-:S07]  /*0880*/  FADD R0, R3, R2 ;  /* 0x0000000203007221 */ /* 0x000fce0000000000 */
.L_x_0:
[----:B------:R-:W0:Y:S01]  /*0890*/  F2F.F64.F32 R2, R0 ;  /* 0x0000000000027310 */ /* 0x000e220000201800 */
[----:B------:R-:W-:Y:S01]  /*08a0*/  MOV R8, 0x0 ;  /* 0x0000000000087802 */ /* 0x000fe20000000f00 */
[----:B------:R-:W1:Y:S01]  /*08b0*/  LDCU.64 UR6, c[0x4][0x8] ;  /* 0x01000100ff0677ac */ /* 0x000e620008000a00 */
[----:B---3--:R-:W-:-:S04]  /*08c0*/  IADD3 R6, P0, P1, R1, 0x20, R6 ;  /* 0x0000002001067810 */ /* 0x008fc8000791e006 */
[----:B------:R-:W2:Y:S01]  /*08d0*/  LDC.64 R8, c[0x4][R8] ;  /* 0x0100000008087b82 */ /* 0x000ea20000000a00 */
[----:B------:R-:W-:Y:S01]  /*08e0*/  IADD3.X R7, PT, PT, RZ, UR5, RZ, P0, P1 ;  /* 0x00000005ff077c10 */ /* 0x000fe200087e24ff */
[----:B0-----:R0:W-:Y:S01]  /*08f0*/  STL.64 [R1+0x20], R2 ;  /* 0x0000200201007387 */ /* 0x0011e20000100a00 */
[----:B-1----:R-:W-:Y:S02]  /*0900*/  IMAD.U32 R4, RZ, RZ, UR6 ;  /* 0x00000006ff047e24 */ /* 0x002fe4000f8e00ff */
[----:B------:R-:W-:-:S07]  /*0910*/  IMAD.U32 R5, RZ, RZ, UR7 ;  /* 0x00000007ff057e24 */ /* 0x000fce000f8e00ff */
[----:B------:R-:W-:-:S07]  /*0920*/  LEPC R20, `(.L_x_7) ;  /* 0x000000001014794e */ /* 0x000fce0000000000 */
[----:B0-2---:R-:W-:Y:S05]  /*0930*/  CALL.ABS.NOINC R8 ;  /* 0x0000000008007343 */ /* 0x005fea0003c00000 */
.L_x_7:
[----:B------:R-:W-:Y:S05]  /*0940*/  EXIT ;  /* 0x000000000000794d */ /* 0x000fea0003800000 */
        .weak           $__internal_0_$__cuda_sm3x_div_rn_noftz_f32_slowpath
        .type           $__internal_0_$__cuda_sm3x_div_rn_noftz_f32_slowpath,@function
        .size           $__internal_0_$__cuda_sm3x_div_rn_noftz_f32_slowpath,(.L_x_20 - $__internal_0_$__cuda_sm3x_div_rn_noftz_f32_slowpath)
$__internal_0_$__cuda_sm3x_div_rn_noftz_f32_slowpath:
[----:B------:R-:W-:Y:S01]  /*0950*/  SHF.R.U32.HI R7, RZ, 0x17, R3 ;  /* 0x00000017ff077819 */ /* 0x000fe20000011603 */
[----:B------:R-:W-:Y:S01]  /*0960*/  BSSY.RECONVERGENT B1, `(.L_x_8) ;  /* 0x0000062000017945 */ /* 0x000fe20003800200 */
[----:B------:R-:W-:Y:S02]  /*0970*/  SHF.R.U32.HI R5, RZ, 0x17, R0 ;  /* 0x00000017ff057819 */ /* 0x000fe40000011600 */
[----:B------:R-:W-:Y:S02]  /*0980*/  LOP3.LUT R12, R7, 0xff, RZ, 0xc0, !PT ;  /* 0x000000ff070c7812 */ /* 0x000fe400078ec0ff */
[----:B------:R-:W-:-:S03]  /*0990*/  LOP3.LUT R10, R5, 0xff, RZ, 0xc0, !PT ;  /* 0x000000ff050a7812 */ /* 0x000fc600078ec0ff */
[----:B------:R-:W-:Y:S02]  /*09a0*/  VIADD R8, R12, 0xffffffff ;  /* 0xffffffff0c087836 */ /* 0x000fe40000000000 */
[----:B------:R-:W-:-:S03]  /*09b0*/  VIADD R7, R10, 0xffffffff ;  /* 0xffffffff0a077836 */ /* 0x000fc60000000000 */
[----:B------:R-:W-:-:S04]  /*09c0*/  ISETP.GT.U32.AND P0, PT, R8, 0xfd, PT ;  /* 0x000000fd0800780c */ /* 0x000fc80003f04070 */
[----:B------:R-:W-:-:S13]  /*09d0*/  ISETP.GT.U32.OR P0, PT, R7, 0xfd, P0 ;  /* 0x000000fd0700780c */ /* 0x000fda0000704470 */
[----:B------:R-:W-:Y:S01]  /*09e0*/  @!P0 IMAD.MOV.U32 R5, RZ, RZ, RZ ;  /* 0x000000ffff058224 */ /* 0x000fe200078e00ff */
[----:B------:R-:W-:Y:S06]  /*09f0*/  @!P0 BRA `(.L_x_9) ;  /* 0x00000000005c8947 */ /* 0x000fec0003800000 */
[----:B------:R-:W-:Y:S02]  /*0a00*/  FSETP.GTU.FTZ.AND P0, PT, |R0|, +INF , PT ;  /* 0x7f8000000000780b */ /* 0x000fe40003f1c200 */
[----:B------:R-:W-:-:S04]  /*0a10*/  FSETP.GTU.FTZ.AND P1, PT, |R3|, +INF , PT ;  /* 0x7f8000000300780b */ /* 0x000fc80003f3c200 */
[----:B------:R-:W-:-:S13]  /*0a20*/  PLOP3.LUT P0, PT, P0, P1, PT, 0xf8, 0x8f ;  /* 0x00000000008f781c */ /* 0x000fda0000703f70 */
[----:B------:R-:W-:Y:S05]  /*0a30*/  @P0 BRA `(.L_x_10) ;  /* 0x00000004004c0947 */ /* 0x000fea0003800000 */
[----:B------:R-:W-:-:S13]  /*0a40*/  LOP3.LUT P0, RZ, R3, 0x7fffffff, R0, 0xc8, !PT ;  /* 0x7fffffff03ff7812 */ /* 0x000fda000780c800 */
[----:B------:R-:W-:Y:S05]  /*0a50*/  @!P0 BRA `(.L_x_11) ;  /* 0x00000004003c8947 */ /* 0x000fea0003800000 */
[C---:B------:R-:W-:Y:S02]  /*0a60*/  FSETP.NEU.FTZ.AND P2, PT, |R0|.reuse, +INF , PT ;  /* 0x7f8000000000780b */ /* 0x040fe40003f5d200 */
[----:B------:R-:W-:Y:S02]  /*0a70*/  FSETP.NEU.FTZ.AND P1, PT, |R3|, +INF , PT ;  /* 0x7f8000000300780b */ /* 0x000fe40003f3d200 */
[----:B------:R-:W-:-:S11]  /*0a80*/  FSETP.NEU.FTZ.AND P0, PT, |R0|, +INF , PT ;  /* 0x7f8000000000780b */ /* 0x000fd60003f1d200 */
[----:B------:R-:W-:Y:S05]  /*0a90*/  @!P1 BRA !P2, `(.L_x_11) ;  /* 0x00000004002c9947 */ /* 0x000fea0005000000 */
[----:B------:R-:W-:-:S04]  /*0aa0*/  LOP3.LUT P2, RZ, R0, 0x7fffffff, RZ, 0xc0, !PT ;  /* 0x7fffffff00ff7812 */ /* 0x000fc8000784c0ff */
[----:B------:R-:W-:-:S13]  /*0ab0*/  PLOP3.LUT P1, PT, P1, P2, PT, 0x2f, 0xf2 ;  /* 0x0000000000f2781c */ /* 0x000fda0000f24577 */
[----:B------:R-:W-:Y:S05]  /*0ac0*/  @P1 BRA `(.L_x_12) ;  /* 0x0000000400181947 */ /* 0x000fea0003800000 */
[----:B------:R-:W-:-:S04]  /*0ad0*/  LOP3.LUT P1, RZ, R3, 0x7fffffff, RZ, 0xc0, !PT ;  /* 0x7fffffff03ff7812 */ /* 0x000fc8000782c0ff */
[----:B------:R-:W-:-:S13]  /*0ae0*/  PLOP3.LUT P0, PT, P0, P1, PT, 0x2f, 0xf2 ;  /* 0x0000000000f2781c */ /* 0x000fda0000702577 */
[----:B------:R-:W-:Y:S05]  /*0af0*/  @P0 BRA `(.L_x_13) ;  /* 0x0000000400000947 */ /* 0x000fea0003800000 */
[----:B------:R-:W-:Y:S02]  /*0b00*/  ISETP.GE.AND P0, PT, R7, RZ, PT ;  /* 0x000000ff0700720c */ /* 0x000fe40003f06270 */
[----:B------:R-:W-:-:S11]  /*0b10*/  ISETP.GE.AND P1, PT, R8, RZ, PT ;  /* 0x000000ff0800720c */ /* 0x000fd60003f26270 */
[----:B------:R-:W-:Y:S01]  /*0b20*/  @P0 MOV R5, RZ ;  /* 0x000000ff00050202 */ /* 0x000fe20000000f00 */
[----:B------:R-:W-:Y:S02]  /*0b30*/  @!P0 IMAD.MOV.U32 R5, RZ, RZ, -0x40 ;  /* 0xffffffc0ff058424 */ /* 0x000fe400078e00ff */
[----:B------:R-:W-:Y:S01]  /*0b40*/  @!P0 FFMA R0, R0, 1.84467440737095516160e+19, RZ ;  /* 0x5f80000000008823 */ /* 0x000fe200000000ff */
[----:B------:R-:W-:Y:S01]  /*0b50*/  @!P1 FFMA R3, R3, 1.84467440737095516160e+19, RZ ;  /* 0x5f80000003039823 */ /* 0x000fe200000000ff */
[----:B------:R-:W-:-:S07]  /*0b60*/  @!P1 VIADD R5, R5, 0x40 ;  /* 0x0000004005059836 */ /* 0x000fce0000000000 */
.L_x_9:
[----:B------:R-:W-:Y:S01]  /*0b70*/  LEA R8, R12, 0xc0800000, 0x17 ;  /* 0xc08000000c087811 */ /* 0x000fe200078eb8ff */
[----:B------:R-:W-:Y:S04]  /*0b80*/  BSSY.RECONVERGENT B2, `(.L_x_14) ;  /* 0x0000036000027945 */ /* 0x000fe80003800200 */
[----:B------:R-:W-:Y:S02]  /*0b90*/  IMAD.IADD R8, R3, 0x1, -R8 ;  /* 0x0000000103087824 */ /* 0x000fe400078e0a08 */
[----:B------:R-:W-:Y:S02]  /*0ba0*/  VIADD R3, R10, 0xffffff81 ;  /* 0xffffff810a037836 */ /* 0x000fe40000000000 */
[----:B------:R0:W1:Y:S01]  /*0bb0*/  MUFU.RCP R7, R8 ;  /* 0x0000000800077308 */ /* 0x0000620000001000 */
[----:B------:R-:W-:Y:S01]  /*0bc0*/  FADD.FTZ R9, -R8, -RZ ;  /* 0x800000ff08097221 */ /* 0x000fe20000010100 */
[C---:B------:R-:W-:Y:S01]  /*0bd0*/  IMAD R0, R3.reuse, -0x800000, R0 ;  /* 0xff80000003007824 */ /* 0x040fe200078e0200 */
[----:B0-----:R-:W-:-:S05]  /*0be0*/  IADD3 R8, PT, PT, R3, 0x7f, -R12 ;  /* 0x0000007f03087810 */ /* 0x001fca0007ffe80c */
[----:B------:R-:W-:Y:S02]  /*0bf0*/  IMAD.IADD R8, R8, 0x1, R5 ;  /* 0x0000000108087824 */ /* 0x000fe400078e0205 */
[----:B-1----:R-:W-:-:S04]  /*0c00*/  FFMA R10, R7, R9, 1 ;  /* 0x3f800000070a7423 */ /* 0x002fc80000000009 */
[----:B------:R-:W-:-:S04]  /*0c10*/  FFMA R14, R7, R10, R7 ;  /* 0x0000000a070e7223 */ /* 0x000fc80000000007 */
[----:B------:R-:W-:-:S04]  /*0c20*/  FFMA R7, R0, R14, RZ ;  /* 0x0000000e00077223 */ /* 0x000fc800000000ff */
[----:B------:R-:W-:-:S04]  /*0c30*/  FFMA R10, R9, R7, R0 ;  /* 0x00000007090a7223 */ /* 0x000fc80000000000 */
[----:B------:R-:W-:-:S04]  /*0c40*/  FFMA R7, R14, R10, R7 ;  /* 0x0000000a0e077223 */ /* 0x000fc80000000007 */
[----:B------:R-:W-:-:S04]  /*0c50*/  FFMA R10, R9, R7, R0 ;  /* 0x00000007090a7223 */ /* 0x000fc80000000000 */
[----:B------:R-:W-:-:S05]  /*0c60*/  FFMA R0, R14, R10, R7 ;  /* 0x0000000a0e007223 */ /* 0x000fca0000000007 */
[----:B------:R-:W-:-:S04]  /*0c70*/  SHF.R.U32.HI R3, RZ, 0x17, R0 ;  /* 0x00000017ff037819 */ /* 0x000fc80000011600 */
[----:B------:R-:W-:-:S05]  /*0c80*/  LOP3.LUT R3, R3, 0xff, RZ, 0xc0, !PT ;  /* 0x000000ff03037812 */ /* 0x000fca00078ec0ff */
[----:B------:R-:W-:-:S05]  /*0c90*/  IMAD.IADD R9, R3, 0x1, R8 ;  /* 0x0000000103097824 */ /* 0x000fca00078e0208 */
[----:B------:R-:W-:-:S04]  /*0ca0*/  IADD3 R3, PT, PT, R9, -0x1, RZ ;  /* 0xffffffff09037810 */ /* 0x000fc80007ffe0ff */
[----:B------:R-:W-:-:S13]  /*0cb0*/  ISETP.GE.U32.AND P0, PT, R3, 0xfe, PT ;  /* 0x000000fe0300780c */ /* 0x000fda0003f06070 */
[----:B------:R-:W-:Y:S05]  /*0cc0*/  @!P0 BRA `(.L_x_15) ;  /* 0x0000000000808947 */ /* 0x000fea0003800000 */
[----:B------:R-:W-:-:S13]  /*0cd0*/  ISETP.GT.AND P0, PT, R9, 0xfe, PT ;  /* 0x000000fe0900780c */ /* 0x000fda0003f04270 */
[----:B------:R-:W-:Y:S05]  /*0ce0*/  @P0 BRA `(.L_x_16) ;  /* 0x00000000006c0947 */ /* 0x000fea0003800000 */
[----:B------:R-:W-:-:S13]  /*0cf0*/  ISETP.GE.AND P0, PT, R9, 0x1, PT ;  /* 0x000000010900780c */ /* 0x000fda0003f06270 */
[----:B------:R-:W-:Y:S05]  /*0d00*/  @P0 BRA `(.L_x_17) ;  /* 0x0000000000740947 */ /* 0x000fea0003800000 */
[----:B------:R-:W-:Y:S02]  /*0d10*/  ISETP.GE.AND P0, PT, R9, -0x18, PT ;  /* 0xffffffe80900780c */ /* 0x000fe40003f06270 */
[----:B------:R-:W-:-:S11]  /*0d20*/  LOP3.LUT R0, R0, 0x80000000, RZ, 0xc0, !PT ;  /* 0x8000000000007812 */ /* 0x000fd600078ec0ff */
[----:B------:R-:W-:Y:S05]  /*0d30*/  @!P0 BRA `(.L_x_17) ;  /* 0x0000000000688947 */ /* 0x000fea0003800000 */
[CCC-:B------:R-:W-:Y:S01]  /*0d40*/  FFMA.RZ R3, R14.reuse, R10.reuse, R7.reuse ;  /* 0x0000000a0e037223 */ /* 0x1c0fe2000000c007 */
[CCC-:B------:R-:W-:Y:S01]  /*0d50*/  FFMA.RM R8, R14.reuse, R10.reuse, R7.reuse ;  /* 0x0000000a0e087223 */ /* 0x1c0fe20000004007 */
[C---:B------:R-:W-:Y:S02]  /*0d60*/  ISETP.NE.AND P2, PT, R9.reuse, RZ, PT ;  /* 0x000000ff0900720c */ /* 0x040fe40003f45270 */
[----:B------:R-:W-:Y:S02]  /*0d70*/  ISETP.NE.AND P1, PT, R9, RZ, PT ;  /* 0x000000ff0900720c */ /* 0x000fe40003f25270 */
[----:B------:R-:W-:Y:S01]  /*0d80*/  LOP3.LUT R5, R3, 0x7fffff, RZ, 0xc0, !PT ;  /* 0x007fffff03057812 */ /* 0x000fe200078ec0ff */
[----:B------:R-:W-:Y:S01]  /*0d90*/  FFMA.RP R3, R14, R10, R7 ;  /* 0x0000000a0e037223 */ /* 0x000fe20000008007 */
[----:B------:R-:W-:Y:S02]  /*0da0*/  VIADD R10, R9, 0x20 ;  /* 0x00000020090a7836 */ /* 0x000fe40000000000 */
[----:B------:R-:W-:Y:S01]  /*0db0*/  LOP3.LUT R5, R5, 0x800000, RZ, 0xfc, !PT ;  /* 0x0080000005057812 */ /* 0x000fe200078efcff */
[----:B------:R-:W-:Y:S01]  /*0dc0*/  IMAD.MOV R7, RZ, RZ, -R9 ;  /* 0x000000ffff077224 */ /* 0x000fe200078e0a09 */
[----:B------:R-:W-:-:S02]  /*0dd0*/  FSETP.NEU.FTZ.AND P0, PT, R3, R8, PT ;  /* 0x000000080300720b */ /* 0x000fc40003f1d000 */
[----:B------:R-:W-:Y:S02]  /*0de0*/  SHF.L.U32 R10, R5, R10, RZ ;  /* 0x0000000a050a7219 */ /* 0x000fe400000006ff */
[----:B------:R-:W-:Y:S02]  /*0df0*/  SEL R8, R7, RZ, P2 ;  /* 0x000000ff07087207 */ /* 0x000fe40001000000 */
[----:B------:R-:W-:Y:S02]  /*0e00*/  ISETP.NE.AND P1, PT, R10, RZ, P1 ;  /* 0x000000ff0a00720c */ /* 0x000fe40000f25270 */
[----:B------:R-:W-:Y:S02]  /*0e10*/  SHF.R.U32.HI R8, RZ, R8, R5 ;  /* 0x00000008ff087219 */ /* 0x000fe40000011605 */
[----:B------:R-:W-:Y:S02]  /*0e20*/  PLOP3.LUT P0, PT, P0, P1, PT, 0xf8, 0x8f ;  /* 0x00000000008f781c */ /* 0x000fe40000703f70 */
[----:B------:R-:W-:-:S02]  /*0e30*/  SHF.R.U32.HI R10, RZ, 0x1, R8 ;  /* 0x00000001ff0a7819 */ /* 0x000fc40000011608 */
[----:B------:R-:W-:-:S04]  /*0e40*/  SEL R3, RZ, 0x1, !P0 ;  /* 0x00000001ff037807 */ /* 0x000fc80004000000 */
[----:B------:R-:W-:-:S04]  /*0e50*/  LOP3.LUT R3, R3, 0x1, R10, 0xf8, !PT ;  /* 0x0000000103037812 */ /* 0x000fc800078ef80a */
[----:B------:R-:W-:-:S05]  /*0e60*/  LOP3.LUT R3, R3, R8, RZ, 0xc0, !PT ;  /* 0x0000000803037212 */ /* 0x000fca00078ec0ff */
[----:B------:R-:W-:-:S05]  /*0e70*/  IMAD.IADD R3, R10, 0x1, R3 ;  /* 0x000000010a037824 */ /* 0x000fca00078e0203 */
[----:B------:R-:W-:Y:S01]  /*0e80*/  LOP3.LUT R0, R3, R0, RZ, 0xfc, !PT ;  /* 0x0000000003007212 */ /* 0x000fe200078efcff */
[----:B------:R-:W-:Y:S06]  /*0e90*/  BRA `(.L_x_17) ;  /* 0x0000000000107947 */ /* 0x000fec0003800000 */
.L_x_16:
[----:B------:R-:W-:-:S04]  /*0ea0*/  LOP3.LUT R0, R0, 0x80000000, RZ, 0xc0, !PT ;  /* 0x8000000000007812 */ /* 0x000fc800078ec0ff */
[----:B------:R-:W-:Y:S01]  /*0eb0*/  LOP3.LUT R0, R0, 0x7f800000, RZ, 0xfc, !PT ;  /* 0x7f80000000007812 */ /* 0x000fe200078efcff */
[----:B------:R-:W-:Y:S06]  /*0ec0*/  BRA `(.L_x_17) ;  /* 0x0000000000047947 */ /* 0x000fec0003800000 */
.L_x_15:
[----:B------:R-:W-:-:S07]  /*0ed0*/  IMAD R0, R8, 0x800000, R0 ;  /* 0x0080000008007824 */ /* 0x000fce00078e0200 */
.L_x_17:
[----:B------:R-:W-:Y:S05]  /*0ee0*/  BSYNC.RECONVERGENT B2 ;  /* 0x0000000000027941 */ /* 0x000fea0003800200 */
.L_x_14:
[----:B------:R-:W-:Y:S05]  /*0ef0*/  BRA `(.L_x_18) ;  /* 0x0000000000207947 */ /* 0x000fea0003800000 */
.L_x_13:
[----:B------:R-:W-:-:S04]  /*0f00*/  LOP3.LUT R0, R3, 0x80000000, R0, 0x48, !PT ;  /* 0x8000000003007812 */ /* 0x000fc800078e4800 */
[----:B------:R-:W-:Y:S01]  /*0f10*/  LOP3.LUT R0, R0, 0x7f800000, RZ, 0xfc, !PT ;  /* 0x7f80000000007812 */ /* 0x000fe200078efcff */
[----:B------:R-:W-:Y:S06]  /*0f20*/  BRA `(.L_x_18) ;  /* 0x0000000000147947 */ /* 0x000fec0003800000 */
.L_x_12:
[----:B------:R-:W-:Y:S01]  /*0f30*/  LOP3.LUT R0, R3, 0x80000000, R0, 0x48, !PT ;  /* 0x8000000003007812 */ /* 0x000fe200078e4800 */
[----:B------:R-:W-:Y:S06]  /*0f40*/  BRA `(.L_x_18) ;  /* 0x00000000000c7947 */ /* 0x000fec0003800000 */
.L_x_11:
[----:B------:R-:W0:Y:S01]  /*0f50*/  MUFU.RSQ R0, -QNAN ;  /* 0xffc0000000007908 */ /* 0x000e220000001400 */
[----:B------:R-:W-:Y:S05]  /*0f60*/  BRA `(.L_x_18) ;  /* 0x0000000000047947 */ /* 0x000fea0003800000 */
.L_x_10:
[----:B------:R-:W-:-:S07]  /*0f70*/  FADD.FTZ R0, R0, R3 ;  /* 0x0000000300007221 */ /* 0x000fce0000010000 */
.L_x_18:
[----:B------:R-:W-:Y:S05]  /*0f80*/  BSYNC.RECONVERGENT B1 ;  /* 0x0000000000017941 */ /* 0x000fea0003800200 */
.L_x_8:
[----:B------:R-:W-:-:S04]  /*0f90*/  IMAD.MOV.U32 R5, RZ, RZ, 0x0 ;  /* 0x00000000ff057424 */ /* 0x000fc800078e00ff */
[----:B0-----:R-:W-:Y:S05]  /*0fa0*/  RET.REL.NODEC R4 `(_Z7computeffffff) ;  /* 0xfffffff004147950 */ /* 0x001fea0003c3ffff */
.L_x_19:
[----:B------:R-:W-:-:S00]  /*0fb0*/  BRA `(.L_x_19) ;  /* 0xfffffffc00fc7947 */ /* 0x000fc0000383ffff */
[----:B------:R-:W-:-:S00]  /*0fc0*/  NOP ;  /* 0x0000000000007918 */ /* 0x000fc00000000000 */
        /* <DEDUP_REMOVED lines=11> */
.L_x_20:


//--------------------- .nv.global.init           --------------------------
	.section	.nv.global.init,"aw",@progbits
	.align	4
.nv.global.init:
	.type		__cudart_i2opi_f,@object
	.size		__cudart_i2opi_f,($str - __cudart_i2opi_f)
__cudart_i2opi_f:
        /*0000*/ 	.byte	0x41, 0x90, 0x43, 0x3c, 0x99, 0x95, 0x62, 0xdb, 0xc0, 0xdd, 0x34, 0xf5, 0xd1, 0x57, 0x27, 0xfc
        /*0010*/ 	.byte	0x29, 0x15, 0x44, 0x4e, 0x6e, 0x83, 0xf9, 0xa2
	.type		$str,@object
	.size		$str,(.L_0 - $str)
$str:
        /*0018*/ 	.byte	0x25, 0x2e, 0x31, 0x37, 0x67, 0x0a, 0x00
.L_0:


//--------------------- .nv.shared.reserved.0     --------------------------
	.section	.nv.shared.reserved.0,"aw",@nobits
	.weak		__nv_reservedSMEM_offset_0_alias
	.size		__nv_reservedSMEM_offset_0_alias, 0, 64
	.other		__nv_reservedSMEM_offset_0_alias,@"STO_CUDA_RESERVED_SHARED STV_DEFAULT"
__nv_reservedSMEM_offset_0_alias:
	.zero		0
	.zero		64


//--------------------- .nv.constant0._Z7computeffffff --------------------------
	.section	.nv.constant0._Z7computeffffff,"a",@progbits
	.sectionflags	@""
	.align	4
.nv.constant0._Z7computeffffff:
	.zero		920


//--------------------- SYMBOLS --------------------------

	.type		.nv.reservedSmem.offset0,@object
	.size		.nv.reservedSmem.offset0,0x4
	.type		vprintf,@function
